	.headerflags	@"EF_CUDA_TEXMODE_UNIFIED EF_CUDA_64BIT_ADDRESS EF_CUDA_ACCELERATORS EF_CUDA_SM90 EF_CUDA_VIRTUAL_SM(EF_CUDA_SM90)"
	.elftype	@"ET_EXEC"


//--------------------- .nv.info                  --------------------------
	.section	.nv.info,"",@"SHT_CUDA_INFO"
	.align	4


	//----- nvinfo : EIATTR_REGCOUNT
	.align		4
        /*0000*/ 	.byte	0x04, 0x2f
        /*0002*/ 	.short	(.L_1 - .L_0)
	.align		4
.L_0:
        /*0004*/ 	.word	index@(triton_poi_fused__to_copy_arange_clamp_mul_sub_24)
        /*0008*/ 	.word	0x0000000a


	//----- nvinfo : EIATTR_MIN_STACK_SIZE
	.align		4
.L_1:
        /*000c*/ 	.byte	0x04, 0x12
        /*000e*/ 	.short	(.L_3 - .L_2)
	.align		4
.L_2:
        /*0010*/ 	.word	index@(triton_poi_fused__to_copy_arange_clamp_mul_sub_24)
        /*0014*/ 	.word	0x00000000


	//----- nvinfo : EIATTR_FRAME_SIZE
	.align		4
.L_3:
        /*0018*/ 	.byte	0x04, 0x11
        /*001a*/ 	.short	(.L_5 - .L_4)
	.align		4
.L_4:
        /*001c*/ 	.word	index@(triton_poi_fused__to_copy_arange_clamp_mul_sub_24)
        /*0020*/ 	.word	0x00000000


	//----- nvinfo : EIATTR_MIN_STACK_SIZE
	.align		4
.L_5:
        /*0024*/ 	.byte	0x04, 0x12
        /*0026*/ 	.short	(.L_7 - .L_6)
	.align		4
.L_6:
        /*0028*/ 	.word	index@(triton_poi_fused__to_copy_arange_clamp_mul_sub_24)
        /*002c*/ 	.word	0x00000000
.L_7:


//--------------------- .nv.info.triton_poi_fused__to_copy_arange_clamp_mul_sub_24 --------------------------
	.section	.nv.info.triton_poi_fused__to_copy_arange_clamp_mul_sub_24,"",@"SHT_CUDA_INFO"
	.sectionflags	@""
	.align	4


	//----- nvinfo : EIATTR_CUDA_API_VERSION
	.align		4
        /*0000*/ 	.byte	0x04, 0x37
        /*0002*/ 	.short	(.L_9 - .L_8)
.L_8:
        /*0004*/ 	.word	0x0000007c


	//----- nvinfo : EIATTR_KPARAM_INFO
	.align		4
.L_9:
        /*0008*/ 	.byte	0x04, 0x17
        /*000a*/ 	.short	(.L_11 - .L_10)
.L_10:
        /*000c*/ 	.word	0x00000000
        /*0010*/ 	.short	0x0001
        /*0012*/ 	.short	0x0008
        /*0014*/ 	.byte	0x00, 0xf0, 0x11, 0x00


	//----- nvinfo : EIATTR_KPARAM_INFO
	.align		4
.L_11:
        /*0018*/ 	.byte	0x04, 0x17
        /*001a*/ 	.short	(.L_13 - .L_12)
.L_12:
        /*001c*/ 	.word	0x00000000
        /*0020*/ 	.short	0x0000
        /*0022*/ 	.short	0x0000
        /*0024*/ 	.byte	0x00, 0xf4, 0x21, 0x00


	//----- nvinfo : EIATTR_SPARSE_MMA_MASK
	.align		4
.L_13:
        /*0028*/ 	.byte	0x03, 0x50
        /*002a*/ 	.short	0x0000


	//----- nvinfo : EIATTR_MAXREG_COUNT
	.align		4
        /*002c*/ 	.byte	0x03, 0x1b
        /*002e*/ 	.short	0x00ff


	//----- nvinfo : EIATTR_EXIT_INSTR_OFFSETS
	.align		4
        /*0030*/ 	.byte	0x04, 0x1c
        /*0032*/ 	.short	(.L_15 - .L_14)


	//   ....[0]....
.L_14:
        /*0034*/ 	.word	0x000000f0


	//   ....[1]....
        /*0038*/ 	.word	0x00000120


	//----- nvinfo : EIATTR_REQNTID
	.align		4
.L_15:
        /*003c*/ 	.byte	0x04, 0x10
        /*003e*/ 	.short	(.L_17 - .L_16)
.L_16:
        /*0040*/ 	.word	0x00000020
        /*0044*/ 	.word	0x00000001
        /*0048*/ 	.word	0x00000001


	//----- nvinfo : EIATTR_CBANK_PARAM_SIZE
	.align		4
.L_17:
        /*004c*/ 	.byte	0x03, 0x19
        /*004e*/ 	.short	0x000c


	//----- nvinfo : EIATTR_PARAM_CBANK
	.align		4
        /*0050*/ 	.byte	0x04, 0x0a
        /*0052*/ 	.short	(.L_19 - .L_18)
	.align		4
.L_18:
        /*0054*/ 	.word	index@(.nv.constant0.triton_poi_fused__to_copy_arange_clamp_mul_sub_24)
        /*0058*/ 	.short	0x0210
        /*005a*/ 	.short	0x000c


	//----- nvinfo : EIATTR_SW_WAR
	.align		4
.L_19:
        /*005c*/ 	.byte	0x04, 0x36
        /*005e*/ 	.short	(.L_21 - .L_20)
.L_20:
        /*0060*/ 	.word	0x00000008
.L_21:


//--------------------- .nv.callgraph             --------------------------
	.section	.nv.callgraph,"",@"SHT_CUDA_CALLGRAPH"
	.align	4
	.sectionentsize	8
	.align		4
        /*0000*/ 	.word	0x00000000
	.align		4
        /*0004*/ 	.word	0xffffffff
	.align		4
        /*0008*/ 	.word	0x00000000
	.align		4
        /*000c*/ 	.word	0xfffffffe
	.align		4
        /*0010*/ 	.word	0x00000000
	.align		4
        /*0014*/ 	.word	0xfffffffd
	.align		4
        /*0018*/ 	.word	0x00000000
	.align		4
        /*001c*/ 	.word	0xfffffffc


//--------------------- .text.triton_poi_fused__to_copy_arange_clamp_mul_sub_24 --------------------------
	.section	.text.triton_poi_fused__to_copy_arange_clamp_mul_sub_24,"ax",@progbits
	.align	128
        .global         triton_poi_fused__to_copy_arange_clamp_mul_sub_24
        .type           triton_poi_fused__to_copy_arange_clamp_mul_sub_24,@function
        .size           triton_poi_fused__to_copy_arange_clamp_mul_sub_24,(.L_x_1 - triton_poi_fused__to_copy_arange_clamp_mul_sub_24)
        .other          triton_poi_fused__to_copy_arange_clamp_mul_sub_24,@"STO_CUDA_ENTRY STV_DEFAULT"
triton_poi_fused__to_copy_arange_clamp_mul_sub_24:
.text.triton_poi_fused__to_copy_arange_clamp_mul_sub_24:
[----:B------:R-:W0:Y:S02]  /*0000*/  LDC R1, c[0x0][0x28] ;  /* 0x00000a00ff017b82 */ /* 0x000e240000000800 */
[----:B------:R-:W1:Y:S01]  /*0010*/  S2R R6, SR_TID.X ;  /* 0x0000000000067919 */ /* 0x000e620000002100 */
[----:B------:R-:W2:Y:S01]  /*0020*/  LDC.64 R2, c[0x0][0x210] ;  /* 0x00008400ff027b82 */ /* 0x000ea20000000a00 */
[----:B------:R-:W3:Y:S01]  /*0030*/  S2R R5, SR_CTAID.X ;  /* 0x0000000000057919 */ /* 0x000ee20000002500 */
[C---:B-1----:R-:W-:Y:S02]  /*0040*/  LOP3.LUT R0, R6.reuse, 0x7, RZ, 0xc0, !PT ;  /* 0x0000000706007812 */ /* 0x042fe400078ec0ff */
[----:B------:R-:W-:-:S03]  /*0050*/  LOP3.LUT P0, RZ, R6, 0x18, RZ, 0xc0, !PT ;  /* 0x0000001806ff7812 */ /* 0x000fc6000780c0ff */
[----:B---3--:R-:W-:-:S04]  /*0060*/  IMAD R5, R5, 0x8, R0 ;  /* 0x0000000805057824 */ /* 0x008fc800078e0200 */
[C---:B--2---:R-:W-:Y:S01]  /*0070*/  IMAD.WIDE R2, R5.reuse, 0x4, R2 ;  /* 0x0000000405027825 */ /* 0x044fe200078e0202 */
[----:B------:R-:W-:Y:S02]  /*0080*/  I2FP.F32.S32 R0, R5 ;  /* 0x0000000500007245 */ /* 0x000fe40000201400 */
[----:B------:R-:W-:-:S03]  /*0090*/  ISETP.LT.AND P0, PT, R5, 0x8, !P0 ;  /* 0x000000080500780c */ /* 0x000fc60004701270 */
[----:B------:R-:W-:-:S05]  /*00a0*/  FMUL R0, R0, 0.42857143282890319824 ;  /* 0x3edb6db700007820 */ /* 0x000fca0000400000 */
[----:B------:R-:W-:-:S04]  /*00b0*/  FMNMX R0, RZ, R0, !PT ;  /* 0x00000000ff007209 */ /* 0x000fc80007800000 */
[----:B------:R-:W1:Y:S02]  /*00c0*/  F2I.TRUNC.NTZ R4, R0 ;  /* 0x0000000000047305 */ /* 0x000e64000020f100 */
[----:B-1----:R-:W-:-:S05]  /*00d0*/  I2FP.F32.S32 R7, R4 ;  /* 0x0000000400077245 */ /* 0x002fca0000201400 */
[----:B------:R-:W-:Y:S01]  /*00e0*/  FADD.SAT R7, R0, -R7 ;  /* 0x8000000700077221 */ /* 0x000fe20000002000 */
[----:B------:R-:W-:Y:S06]  /*00f0*/  @!P0 EXIT ;  /* 0x000000000000894d */ /* 0x000fec0003800000 */
[----:B------:R-:W-:Y:S02]  /*0100*/  ULDC.64 UR4, c[0x0][0x208] ;  /* 0x0000820000047ab9 */ /* 0x000fe40000000a00 */
[----:B------:R-:W-:Y:S01]  /*0110*/  STG.E desc[UR4][R2.64], R7 ;  /* 0x0000000702007986 */ /* 0x000fe2000c101904 */
[----:B------:R-:W-:Y:S05]  /*0120*/  EXIT ;  /* 0x000000000000794d */ /* 0x000fea0003800000 */
.L_x_0:
[----:B------:R-:W-:-:S00]  /*0130*/  BRA `(.L_x_0) ;  /* 0xfffffffc00fc7947 */ /* 0x000fc0000383ffff */
[----:B------:R-:W-:-:S00]  /*0140*/  NOP ;  /* 0x0000000000007918 */ /* 0x000fc00000000000 */
        /* <DEDUP_REMOVED lines=11> */
.L_x_1:


//--------------------- .nv.constant0.triton_poi_fused__to_copy_arange_clamp_mul_sub_24 --------------------------
	.section	.nv.constant0.triton_poi_fused__to_copy_arange_clamp_mul_sub_24,"a",@progbits
	.sectionflags	@""
	.align	4
.nv.constant0.triton_poi_fused__to_copy_arange_clamp_mul_sub_24:
	.zero		540
